	.headerflags	@"EF_CUDA_TEXMODE_UNIFIED EF_CUDA_64BIT_ADDRESS EF_CUDA_ACCELERATORS EF_CUDA_SM90 EF_CUDA_VIRTUAL_SM(EF_CUDA_SM90)"
	.elftype	@"ET_EXEC"


//--------------------- .nv.info                  --------------------------
	.section	.nv.info,"",@"SHT_CUDA_INFO"
	.align	4


	//----- nvinfo : EIATTR_REGCOUNT
	.align		4
        /*0000*/ 	.byte	0x04, 0x2f
        /*0002*/ 	.short	(.L_1 - .L_0)
	.align		4
.L_0:
        /*0004*/ 	.word	index@(triton_per_fused_dot_12)
        /*0008*/ 	.word	0x0000000f


	//----- nvinfo : EIATTR_MIN_STACK_SIZE
	.align		4
.L_1:
        /*000c*/ 	.byte	0x04, 0x12
        /*000e*/ 	.short	(.L_3 - .L_2)
	.align		4
.L_2:
        /*0010*/ 	.word	index@(triton_per_fused_dot_12)
        /*0014*/ 	.word	0x00000000


	//----- nvinfo : EIATTR_FRAME_SIZE
	.align		4
.L_3:
        /*0018*/ 	.byte	0x04, 0x11
        /*001a*/ 	.short	(.L_5 - .L_4)
	.align		4
.L_4:
        /*001c*/ 	.word	index@(triton_per_fused_dot_12)
        /*0020*/ 	.word	0x00000000


	//----- nvinfo : EIATTR_MIN_STACK_SIZE
	.align		4
.L_5:
        /*0024*/ 	.byte	0x04, 0x12
        /*0026*/ 	.short	(.L_7 - .L_6)
	.align		4
.L_6:
        /*0028*/ 	.word	index@(triton_per_fused_dot_12)
        /*002c*/ 	.word	0x00000000
.L_7:


//--------------------- .nv.info.triton_per_fused_dot_12 --------------------------
	.section	.nv.info.triton_per_fused_dot_12,"",@"SHT_CUDA_INFO"
	.sectionflags	@""
	.align	4


	//----- nvinfo : EIATTR_CUDA_API_VERSION
	.align		4
        /*0000*/ 	.byte	0x04, 0x37
        /*0002*/ 	.short	(.L_9 - .L_8)
.L_8:
        /*0004*/ 	.word	0x0000007c


	//----- nvinfo : EIATTR_KPARAM_INFO
	.align		4
.L_9:
        /*0008*/ 	.byte	0x04, 0x17
        /*000a*/ 	.short	(.L_11 - .L_10)
.L_10:
        /*000c*/ 	.word	0x00000000
        /*0010*/ 	.short	0x0003
        /*0012*/ 	.short	0x0018
        /*0014*/ 	.byte	0x00, 0xf0, 0x11, 0x00


	//----- nvinfo : EIATTR_KPARAM_INFO
	.align		4
.L_11:
        /*0018*/ 	.byte	0x04, 0x17
        /*001a*/ 	.short	(.L_13 - .L_12)
.L_12:
        /*001c*/ 	.word	0x00000000
        /*0020*/ 	.short	0x0002
        /*0022*/ 	.short	0x0010
        /*0024*/ 	.byte	0x00, 0xf4, 0x21, 0x00


	//----- nvinfo : EIATTR_KPARAM_INFO
	.align		4
.L_13:
        /*0028*/ 	.byte	0x04, 0x17
        /*002a*/ 	.short	(.L_15 - .L_14)
.L_14:
        /*002c*/ 	.word	0x00000000
        /*0030*/ 	.short	0x0001
        /*0032*/ 	.short	0x0008
        /*0034*/ 	.byte	0x00, 0xf4, 0x21, 0x00


	//----- nvinfo : EIATTR_KPARAM_INFO
	.align		4
.L_15:
        /*0038*/ 	.byte	0x04, 0x17
        /*003a*/ 	.short	(.L_17 - .L_16)
.L_16:
        /*003c*/ 	.word	0x00000000
        /*0040*/ 	.short	0x0000
        /*0042*/ 	.short	0x0000
        /*0044*/ 	.byte	0x00, 0xf4, 0x21, 0x00


	//----- nvinfo : EIATTR_SPARSE_MMA_MASK
	.align		4
.L_17:
        /*0048*/ 	.byte	0x03, 0x50
        /*004a*/ 	.short	0x0000


	//----- nvinfo : EIATTR_MAXREG_COUNT
	.align		4
        /*004c*/ 	.byte	0x03, 0x1b
        /*004e*/ 	.short	0x00ff


	//----- nvinfo : EIATTR_COOP_GROUP_MASK_REGIDS
	.align		4
        /*0050*/ 	.byte	0x04, 0x29
        /*0052*/ 	.short	(.L_19 - .L_18)


	//   ....[0]....
.L_18:
        /*0054*/ 	.word	0xffffffff


	//   ....[1]....
        /*0058*/ 	.word	0xffffffff


	//   ....[2]....
        /*005c*/ 	.word	0xffffffff


	//   ....[3]....
        /*0060*/ 	.word	0xffffffff


	//   ....[4]....
        /*0064*/ 	.word	0xffffffff


	//   ....[5]....
        /*0068*/ 	.word	0xffffffff


	//   ....[6]....
        /*006c*/ 	.word	0xffffffff


	//----- nvinfo : EIATTR_COOP_GROUP_INSTR_OFFSETS
	.align		4
.L_19:
        /*0070*/ 	.byte	0x04, 0x28
        /*0072*/ 	.short	(.L_21 - .L_20)


	//   ....[0]....
.L_20:
        /*0074*/ 	.word	0x00000140


	//   ....[1]....
        /*0078*/ 	.word	0x00000160


	//   ....[2]....
        /*007c*/ 	.word	0x00000190


	//   ....[3]....
        /*0080*/ 	.word	0x000001c0


	//   ....[4]....
        /*0084*/ 	.word	0x000001e0


	//   ....[5]....
        /*0088*/ 	.word	0x00000250


	//   ....[6]....
        /*008c*/ 	.word	0x00000270


	//----- nvinfo : EIATTR_EXIT_INSTR_OFFSETS
	.align		4
.L_21:
        /*0090*/ 	.byte	0x04, 0x1c
        /*0092*/ 	.short	(.L_23 - .L_22)


	//   ....[0]....
.L_22:
        /*0094*/ 	.word	0x000002d0


	//   ....[1]....
        /*0098*/ 	.word	0x00000310


	//----- nvinfo : EIATTR_REQNTID
	.align		4
.L_23:
        /*009c*/ 	.byte	0x04, 0x10
        /*009e*/ 	.short	(.L_25 - .L_24)
.L_24:
        /*00a0*/ 	.word	0x00000080
        /*00a4*/ 	.word	0x00000001
        /*00a8*/ 	.word	0x00000001


	//----- nvinfo : EIATTR_CBANK_PARAM_SIZE
	.align		4
.L_25:
        /*00ac*/ 	.byte	0x03, 0x19
        /*00ae*/ 	.short	0x001c


	//----- nvinfo : EIATTR_PARAM_CBANK
	.align		4
        /*00b0*/ 	.byte	0x04, 0x0a
        /*00b2*/ 	.short	(.L_27 - .L_26)
	.align		4
.L_26:
        /*00b4*/ 	.word	index@(.nv.constant0.triton_per_fused_dot_12)
        /*00b8*/ 	.short	0x0210
        /*00ba*/ 	.short	0x001c


	//----- nvinfo : EIATTR_SW_WAR
	.align		4
.L_27:
        /*00bc*/ 	.byte	0x04, 0x36
        /*00be*/ 	.short	(.L_29 - .L_28)
.L_28:
        /*00c0*/ 	.word	0x00000008
.L_29:


//--------------------- .nv.callgraph             --------------------------
	.section	.nv.callgraph,"",@"SHT_CUDA_CALLGRAPH"
	.align	4
	.sectionentsize	8
	.align		4
        /*0000*/ 	.word	0x00000000
	.align		4
        /*0004*/ 	.word	0xffffffff
	.align		4
        /*0008*/ 	.word	0x00000000
	.align		4
        /*000c*/ 	.word	0xfffffffe
	.align		4
        /*0010*/ 	.word	0x00000000
	.align		4
        /*0014*/ 	.word	0xfffffffd
	.align		4
        /*0018*/ 	.word	0x00000000
	.align		4
        /*001c*/ 	.word	0xfffffffc


//--------------------- .text.triton_per_fused_dot_12 --------------------------
	.section	.text.triton_per_fused_dot_12,"ax",@progbits
	.sectionflags	@"SHF_BARRIERS=1"
	.align	128
        .global         triton_per_fused_dot_12
        .type           triton_per_fused_dot_12,@function
        .size           triton_per_fused_dot_12,(.L_x_1 - triton_per_fused_dot_12)
        .other          triton_per_fused_dot_12,@"STO_CUDA_ENTRY STV_DEFAULT"
triton_per_fused_dot_12:
.text.triton_per_fused_dot_12:
[----:B------:R-:W0:Y:S02]  /*0000*/  LDC R1, c[0x0][0x28] ;  /* 0x00000a00ff017b82 */ /* 0x000e240000000800 */
[----:B------:R-:W1:Y:S01]  /*0010*/  S2R R12, SR_TID.X ;  /* 0x00000000000c7919 */ /* 0x000e620000002100 */
[----:B------:R-:W2:Y:S01]  /*0020*/  LDC.64 R4, c[0x0][0x210] ;  /* 0x00008400ff047b82 */ /* 0x000ea20000000a00 */
[----:B------:R-:W-:-:S07]  /*0030*/  ULDC.64 UR6, c[0x0][0x208] ;  /* 0x0000820000067ab9 */ /* 0x000fce0000000a00 */
[----:B------:R-:W3:Y:S01]  /*0040*/  LDC.64 R8, c[0x0][0x218] ;  /* 0x00008600ff087b82 */ /* 0x000ee20000000a00 */
[----:B-1----:R-:W-:-:S04]  /*0050*/  SHF.L.U32 R0, R12, 0x2, RZ ;  /* 0x000000020c007819 */ /* 0x002fc800000006ff */
[----:B------:R-:W-:-:S05]  /*0060*/  LOP3.LUT R3, R0, 0x1fc, RZ, 0xc0, !PT ;  /* 0x000001fc00037812 */ /* 0x000fca00078ec0ff */
[----:B--2---:R-:W-:-:S04]  /*0070*/  IMAD.WIDE.U32 R4, R3, 0x4, R4 ;  /* 0x0000000403047825 */ /* 0x004fc800078e0004 */
[----:B---3--:R-:W-:Y:S02]  /*0080*/  IMAD.WIDE.U32 R8, R3, 0x4, R8 ;  /* 0x0000000403087825 */ /* 0x008fe400078e0008 */
[----:B------:R-:W2:Y:S04]  /*0090*/  LDG.E.128 R4, desc[UR6][R4.64] ;  /* 0x0000000604047981 */ /* 0x000ea8000c1e1d00 */
[----:B------:R-:W2:Y:S01]  /*00a0*/  LDG.E.128 R8, desc[UR6][R8.64] ;  /* 0x0000000608087981 */ /* 0x000ea2000c1e1d00 */
[----:B------:R-:W1:Y:S01]  /*00b0*/  S2UR UR5, SR_CgaCtaId ;  /* 0x00000000000579c3 */ /* 0x000e620000008800 */
[C---:B------:R-:W-:Y:S01]  /*00c0*/  LOP3.LUT P0, RZ, R12.reuse, 0x1f, RZ, 0xc0, !PT ;  /* 0x0000001f0cff7812 */ /* 0x040fe2000780c0ff */
[----:B------:R-:W-:Y:S01]  /*00d0*/  UMOV UR4, 0x400 ;  /* 0x0000040000047882 */ /* 0x000fe20000000000 */
[----:B------:R-:W-:Y:S01]  /*00e0*/  ISETP.GE.AND P1, PT, R12, 0x4, PT ;  /* 0x000000040c00780c */ /* 0x000fe20003f26270 */
[----:B-1----:R-:W-:Y:S01]  /*00f0*/  UPRMT UR4, UR5, 0x654, UR4 ;  /* 0x0000065405047896 */ /* 0x002fe20008000004 */
[----:B--2---:R-:W-:-:S04]  /*0100*/  FMUL R3, R5, R9 ;  /* 0x0000000905037220 */ /* 0x004fc80000400000 */
[----:B------:R-:W-:-:S04]  /*0110*/  FFMA R3, R4, R8, R3 ;  /* 0x0000000804037223 */ /* 0x000fc80000000003 */
[----:B------:R-:W-:-:S04]  /*0120*/  FFMA R6, R6, R10, R3 ;  /* 0x0000000a06067223 */ /* 0x000fc80000000003 */
[----:B------:R-:W-:-:S05]  /*0130*/  FFMA R6, R7, R11, R6 ;  /* 0x0000000b07067223 */ /* 0x000fca0000000006 */
[----:B------:R-:W1:Y:S02]  /*0140*/  SHFL.BFLY PT, R3, R6, 0x10, 0x1f ;  /* 0x0e001f0006037f89 */ /* 0x000e6400000e0000 */
[----:B-1----:R-:W-:-:S05]  /*0150*/  FADD R3, R6, R3 ;  /* 0x0000000306037221 */ /* 0x002fca0000000000 */
[----:B------:R-:W1:Y:S02]  /*0160*/  SHFL.BFLY PT, R10, R3, 0x8, 0x1f ;  /* 0x0d001f00030a7f89 */ /* 0x000e6400000e0000 */
[----:B-1----:R-:W-:Y:S01]  /*0170*/  FADD R10, R3, R10 ;  /* 0x0000000a030a7221 */ /* 0x002fe20000000000 */
[----:B------:R-:W-:-:S04]  /*0180*/  SHF.R.U32.HI R3, RZ, 0x3, R12 ;  /* 0x00000003ff037819 */ /* 0x000fc8000001160c */
[----:B------:R-:W1:Y:S01]  /*0190*/  SHFL.BFLY PT, R7, R10, 0x4, 0x1f ;  /* 0x0c801f000a077f89 */ /* 0x000e6200000e0000 */
[----:B------:R-:W-:Y:S01]  /*01a0*/  LOP3.LUT R6, R3, 0xc, RZ, 0xc0, !PT ;  /* 0x0000000c03067812 */ /* 0x000fe200078ec0ff */
[----:B-1----:R-:W-:-:S05]  /*01b0*/  FADD R7, R10, R7 ;  /* 0x000000070a077221 */ /* 0x002fca0000000000 */
[----:B------:R-:W1:Y:S02]  /*01c0*/  SHFL.BFLY PT, R4, R7, 0x2, 0x1f ;  /* 0x0c401f0007047f89 */ /* 0x000e6400000e0000 */
[----:B-1----:R-:W-:-:S05]  /*01d0*/  FADD R4, R7, R4 ;  /* 0x0000000407047221 */ /* 0x002fca0000000000 */
[----:B------:R-:W1:Y:S02]  /*01e0*/  SHFL.BFLY PT, R5, R4, 0x1, 0x1f ;  /* 0x0c201f0004057f89 */ /* 0x000e6400000e0000 */
[----:B-1----:R-:W-:-:S05]  /*01f0*/  FADD R5, R4, R5 ;  /* 0x0000000504057221 */ /* 0x002fca0000000000 */
[----:B------:R-:W-:Y:S01]  /*0200*/  @!P0 STS [R6+UR4], R5 ;  /* 0x0000000506008988 */ /* 0x000fe20008000804 */
[----:B------:R-:W-:Y:S01]  /*0210*/  BAR.SYNC.DEFER_BLOCKING 0x0 ;  /* 0x0000000000007b1d */ /* 0x000fe20000010000 */
[----:B------:R-:W-:-:S04]  /*0220*/  LOP3.LUT P0, RZ, R12, 0x3, RZ, 0xc0, !PT ;  /* 0x000000030cff7812 */ /* 0x000fc8000780c0ff */
[----:B------:R-:W-:Y:S01]  /*0230*/  ISETP.LT.AND P0, PT, R12, 0x4, !P0 ;  /* 0x000000040c00780c */ /* 0x000fe20004701270 */
[----:B------:R-:W1:Y:S04]  /*0240*/  @!P1 LDS R2, [R0+UR4] ;  /* 0x0000000400029984 */ /* 0x000e680008000800 */
[----:B-1----:R-:W1:Y:S02]  /*0250*/  SHFL.BFLY PT, R3, R2, 0x2, 0x1f ;  /* 0x0c401f0002037f89 */ /* 0x002e6400000e0000 */
[----:B-1----:R-:W-:-:S05]  /*0260*/  FADD R3, R2, R3 ;  /* 0x0000000302037221 */ /* 0x002fca0000000000 */
[----:B------:R-:W1:Y:S02]  /*0270*/  SHFL.BFLY PT, R4, R3, 0x1, 0x1f ;  /* 0x0c201f0003047f89 */ /* 0x000e6400000e0000 */
[----:B-1----:R-:W-:-:S05]  /*0280*/  FADD R7, R3, R4 ;  /* 0x0000000403077221 */ /* 0x002fca0000000000 */
[----:B------:R1:W-:Y:S01]  /*0290*/  @P0 STS [R0+UR4], R7 ;  /* 0x0000000700000988 */ /* 0x0003e20008000804 */
[----:B------:R-:W-:Y:S01]  /*02a0*/  BAR.SYNC.DEFER_BLOCKING 0x0 ;  /* 0x0000000000007b1d */ /* 0x000fe20000010000 */
[----:B------:R-:W-:-:S05]  /*02b0*/  LOP3.LUT P0, RZ, R12, 0x7f, RZ, 0xc0, !PT ;  /* 0x0000007f0cff7812 */ /* 0x000fca000780c0ff */
[----:B------:R-:W2:Y:S08]  /*02c0*/  LDS R4, [UR4] ;  /* 0x00000004ff047984 */ /* 0x000eb00008000800 */
[----:B-1----:R-:W-:Y:S05]  /*02d0*/  @P0 EXIT ;  /* 0x000000000000094d */ /* 0x002fea0003800000 */
[----:B------:R-:W0:Y:S01]  /*02e0*/  LDC.64 R2, c[0x0][0x220] ;  /* 0x00008800ff027b82 */ /* 0x000e220000000a00 */
[----:B--2---:R-:W-:-:S05]  /*02f0*/  FADD R5, RZ, R4 ;  /* 0x00000004ff057221 */ /* 0x004fca0000000000 */
[----:B0-----:R-:W-:Y:S01]  /*0300*/  STG.E desc[UR6][R2.64], R5 ;  /* 0x0000000502007986 */ /* 0x001fe2000c101906 */
[----:B------:R-:W-:Y:S05]  /*0310*/  EXIT ;  /* 0x000000000000794d */ /* 0x000fea0003800000 */
.L_x_0:
[----:B------:R-:W-:-:S00]  /*0320*/  BRA `(.L_x_0) ;  /* 0xfffffffc00fc7947 */ /* 0x000fc0000383ffff */
[----:B------:R-:W-:-:S00]  /*0330*/  NOP ;  /* 0x0000000000007918 */ /* 0x000fc00000000000 */
        /* <DEDUP_REMOVED lines=12> */
.L_x_1:


//--------------------- .nv.shared.triton_per_fused_dot_12 --------------------------
	.section	.nv.shared.triton_per_fused_dot_12,"aw",@nobits
	.sectionflags	@""
	.align	16
	.zero		1024


//--------------------- .nv.constant0.triton_per_fused_dot_12 --------------------------
	.section	.nv.constant0.triton_per_fused_dot_12,"a",@progbits
	.sectionflags	@""
	.align	4
.nv.constant0.triton_per_fused_dot_12:
	.zero		556
